//
// Generated by NVIDIA NVVM Compiler
//
// Compiler Build ID: CL-36424714
// Cuda compilation tools, release 13.0, V13.0.88
// Based on NVVM 20.0.0
//

.version 9.0
.target sm_100
.address_size 64

	// .globl	_Z4convPfS_S_ii

.visible .entry _Z4convPfS_S_ii(
	.param .u64 .ptr .align 1 _Z4convPfS_S_ii_param_0,
	.param .u64 .ptr .align 1 _Z4convPfS_S_ii_param_1,
	.param .u64 .ptr .align 1 _Z4convPfS_S_ii_param_2,
	.param .u32 _Z4convPfS_S_ii_param_3,
	.param .u32 _Z4convPfS_S_ii_param_4
)
{
	.reg .pred 	%p<7>;
	.reg .b32 	%r<67>;
	.reg .b32 	%f<85>;
	.reg .b64 	%rd<62>;

	ld.param.u32 	%r31, [_Z4convPfS_S_ii_param_3];
	ld.param.u32 	%r32, [_Z4convPfS_S_ii_param_4];
	min.s32 	%r33, %r31, %r32;
	setp.lt.s32 	%p1, %r33, 3;
	@%p1 bra 	$L__BB0_9;
	mov.b32 	%r55, 1;
$L__BB0_2:
	ld.param.u32 	%r52, [_Z4convPfS_S_ii_param_4];
	setp.eq.s32 	%p2, %r52, 3;
	mov.b32 	%r66, 1;
	@%p2 bra 	$L__BB0_6;
	ld.param.u32 	%r53, [_Z4convPfS_S_ii_param_4];
	ld.param.u32 	%r59, [_Z4convPfS_S_ii_param_3];
	and.b32  	%r38, %r53, 2147483646;
	neg.s32 	%r65, %r38;
	shl.b32 	%r60, %r59, 1;
	add.s32 	%r58, %r60, %r55;
	mul.lo.s32 	%r63, %r59, 3;
	add.s32 	%r57, %r63, %r55;
	add.s32 	%r56, %r59, %r55;
	mov.b32 	%r64, 2;
	mov.b32 	%r61, 0;
	mov.u32 	%r62, %r55;
$L__BB0_4:
	ld.param.u32 	%r49, [_Z4convPfS_S_ii_param_3];
	ld.param.u64 	%rd60, [_Z4convPfS_S_ii_param_2];
	ld.param.u64 	%rd58, [_Z4convPfS_S_ii_param_1];
	ld.param.u64 	%rd56, [_Z4convPfS_S_ii_param_0];
	cvta.to.global.u64 	%rd4, %rd56;
	mul.wide.u32 	%rd5, %r56, 4;
	add.s64 	%rd6, %rd4, %rd5;
	ld.global.f32 	%f1, [%rd6];
	cvt.s64.s32 	%rd7, %r61;
	cvt.u64.u32 	%rd8, %r55;
	add.s64 	%rd9, %rd8, %rd7;
	cvta.to.global.u64 	%rd10, %rd58;
	shl.b64 	%rd11, %rd9, 2;
	add.s64 	%rd12, %rd10, %rd11;
	ld.global.f32 	%f2, [%rd12+-4];
	cvta.to.global.u64 	%rd13, %rd60;
	ld.global.f32 	%f3, [%rd13];
	fma.rn.f32 	%f4, %f2, %f3, %f1;
	st.global.f32 	[%rd6], %f4;
	mul.wide.s32 	%rd14, %r56, 4;
	add.s64 	%rd15, %rd10, %rd14;
	ld.global.f32 	%f5, [%rd15+-4];
	ld.global.f32 	%f6, [%rd13+12];
	fma.rn.f32 	%f7, %f5, %f6, %f4;
	st.global.f32 	[%rd6], %f7;
	cvt.s64.s32 	%rd16, %r60;
	add.s64 	%rd17, %rd8, %rd16;
	shl.b64 	%rd18, %rd17, 2;
	add.s64 	%rd19, %rd10, %rd18;
	ld.global.f32 	%f8, [%rd19+-4];
	ld.global.f32 	%f9, [%rd13+24];
	fma.rn.f32 	%f10, %f8, %f9, %f7;
	st.global.f32 	[%rd6], %f10;
	mul.wide.s32 	%rd20, %r62, 4;
	add.s64 	%rd21, %rd10, %rd20;
	ld.global.f32 	%f11, [%rd21];
	ld.global.f32 	%f12, [%rd13+4];
	fma.rn.f32 	%f13, %f11, %f12, %f10;
	st.global.f32 	[%rd6], %f13;
	add.s64 	%rd22, %rd10, %rd5;
	ld.global.f32 	%f14, [%rd22];
	ld.global.f32 	%f15, [%rd13+16];
	fma.rn.f32 	%f16, %f14, %f15, %f13;
	st.global.f32 	[%rd6], %f16;
	mul.wide.u32 	%rd23, %r58, 4;
	add.s64 	%rd24, %rd10, %rd23;
	ld.global.f32 	%f17, [%rd24];
	ld.global.f32 	%f18, [%rd13+28];
	fma.rn.f32 	%f19, %f17, %f18, %f16;
	st.global.f32 	[%rd6], %f19;
	ld.global.f32 	%f20, [%rd21+4];
	ld.global.f32 	%f21, [%rd13+8];
	fma.rn.f32 	%f22, %f20, %f21, %f19;
	st.global.f32 	[%rd6], %f22;
	cvt.u64.u32 	%rd25, %r59;
	add.s64 	%rd26, %rd8, %rd25;
	shl.b64 	%rd27, %rd26, 2;
	add.s64 	%rd28, %rd10, %rd27;
	ld.global.f32 	%f23, [%rd28+4];
	ld.global.f32 	%f24, [%rd13+20];
	fma.rn.f32 	%f25, %f23, %f24, %f22;
	st.global.f32 	[%rd6], %f25;
	ld.global.f32 	%f26, [%rd19+4];
	ld.global.f32 	%f27, [%rd13+32];
	fma.rn.f32 	%f28, %f26, %f27, %f25;
	st.global.f32 	[%rd6], %f28;
	add.s64 	%rd29, %rd4, %rd23;
	ld.global.f32 	%f29, [%rd29];
	ld.global.f32 	%f30, [%rd15+-4];
	ld.global.f32 	%f31, [%rd13];
	fma.rn.f32 	%f32, %f30, %f31, %f29;
	st.global.f32 	[%rd29], %f32;
	ld.global.f32 	%f33, [%rd19+-4];
	ld.global.f32 	%f34, [%rd13+12];
	fma.rn.f32 	%f35, %f33, %f34, %f32;
	st.global.f32 	[%rd29], %f35;
	cvt.s64.s32 	%rd30, %r63;
	add.s64 	%rd31, %rd8, %rd30;
	shl.b64 	%rd32, %rd31, 2;
	add.s64 	%rd33, %rd10, %rd32;
	ld.global.f32 	%f36, [%rd33+-4];
	ld.global.f32 	%f37, [%rd13+24];
	fma.rn.f32 	%f38, %f36, %f37, %f35;
	st.global.f32 	[%rd29], %f38;
	ld.global.f32 	%f39, [%rd22];
	ld.global.f32 	%f40, [%rd13+4];
	fma.rn.f32 	%f41, %f39, %f40, %f38;
	st.global.f32 	[%rd29], %f41;
	ld.global.f32 	%f42, [%rd24];
	ld.global.f32 	%f43, [%rd13+16];
	fma.rn.f32 	%f44, %f42, %f43, %f41;
	st.global.f32 	[%rd29], %f44;
	mul.wide.u32 	%rd34, %r57, 4;
	add.s64 	%rd35, %rd10, %rd34;
	ld.global.f32 	%f45, [%rd35];
	ld.global.f32 	%f46, [%rd13+28];
	fma.rn.f32 	%f47, %f45, %f46, %f44;
	st.global.f32 	[%rd29], %f47;
	ld.global.f32 	%f48, [%rd28+4];
	ld.global.f32 	%f49, [%rd13+8];
	fma.rn.f32 	%f50, %f48, %f49, %f47;
	st.global.f32 	[%rd29], %f50;
	ld.global.f32 	%f51, [%rd19+4];
	ld.global.f32 	%f52, [%rd13+20];
	fma.rn.f32 	%f53, %f51, %f52, %f50;
	st.global.f32 	[%rd29], %f53;
	ld.global.f32 	%f54, [%rd33+4];
	ld.global.f32 	%f55, [%rd13+32];
	fma.rn.f32 	%f56, %f54, %f55, %f53;
	st.global.f32 	[%rd29], %f56;
	add.s32 	%r65, %r65, 2;
	add.s32 	%r64, %r64, 2;
	shl.b32 	%r39, %r49, 1;
	add.s32 	%r63, %r63, %r39;
	add.s32 	%r62, %r62, %r39;
	add.s32 	%r61, %r61, %r39;
	add.s32 	%r60, %r60, %r39;
	add.s32 	%r59, %r59, %r39;
	add.s32 	%r58, %r58, %r39;
	add.s32 	%r57, %r57, %r39;
	add.s32 	%r56, %r56, %r39;
	setp.ne.s32 	%p3, %r65, -2;
	@%p3 bra 	$L__BB0_4;
	add.s32 	%r66, %r64, -1;
$L__BB0_6:
	ld.param.u32 	%r54, [_Z4convPfS_S_ii_param_4];
	and.b32  	%r40, %r54, 1;
	setp.eq.b32 	%p4, %r40, 1;
	not.pred 	%p5, %p4;
	@%p5 bra 	$L__BB0_8;
	ld.param.u32 	%r50, [_Z4convPfS_S_ii_param_3];
	ld.param.u64 	%rd61, [_Z4convPfS_S_ii_param_2];
	ld.param.u64 	%rd59, [_Z4convPfS_S_ii_param_1];
	ld.param.u64 	%rd57, [_Z4convPfS_S_ii_param_0];
	mul.lo.s32 	%r41, %r66, %r50;
	add.s32 	%r42, %r41, %r55;
	cvta.to.global.u64 	%rd36, %rd57;
	mul.wide.u32 	%rd37, %r42, 4;
	add.s64 	%rd38, %rd36, %rd37;
	ld.global.f32 	%f57, [%rd38];
	sub.s32 	%r43, %r41, %r50;
	cvt.s64.s32 	%rd39, %r43;
	cvt.u64.u32 	%rd40, %r55;
	add.s64 	%rd41, %rd40, %rd39;
	cvta.to.global.u64 	%rd42, %rd59;
	shl.b64 	%rd43, %rd41, 2;
	add.s64 	%rd44, %rd42, %rd43;
	ld.global.f32 	%f58, [%rd44+-4];
	cvta.to.global.u64 	%rd45, %rd61;
	ld.global.f32 	%f59, [%rd45];
	fma.rn.f32 	%f60, %f58, %f59, %f57;
	st.global.f32 	[%rd38], %f60;
	mul.wide.s32 	%rd46, %r42, 4;
	add.s64 	%rd47, %rd42, %rd46;
	ld.global.f32 	%f61, [%rd47+-4];
	ld.global.f32 	%f62, [%rd45+12];
	fma.rn.f32 	%f63, %f61, %f62, %f60;
	st.global.f32 	[%rd38], %f63;
	shl.b32 	%r44, %r50, 1;
	add.s32 	%r45, %r43, %r44;
	cvt.s64.s32 	%rd48, %r45;
	add.s64 	%rd49, %rd40, %rd48;
	shl.b64 	%rd50, %rd49, 2;
	add.s64 	%rd51, %rd42, %rd50;
	ld.global.f32 	%f64, [%rd51+-4];
	ld.global.f32 	%f65, [%rd45+24];
	fma.rn.f32 	%f66, %f64, %f65, %f63;
	st.global.f32 	[%rd38], %f66;
	add.s32 	%r46, %r55, %r43;
	mul.wide.s32 	%rd52, %r46, 4;
	add.s64 	%rd53, %rd42, %rd52;
	ld.global.f32 	%f67, [%rd53];
	ld.global.f32 	%f68, [%rd45+4];
	fma.rn.f32 	%f69, %f67, %f68, %f66;
	st.global.f32 	[%rd38], %f69;
	ld.global.f32 	%f70, [%rd47];
	ld.global.f32 	%f71, [%rd45+16];
	fma.rn.f32 	%f72, %f70, %f71, %f69;
	st.global.f32 	[%rd38], %f72;
	mul.wide.u32 	%rd54, %r50, 4;
	add.s64 	%rd55, %rd47, %rd54;
	ld.global.f32 	%f73, [%rd55];
	ld.global.f32 	%f74, [%rd45+28];
	fma.rn.f32 	%f75, %f73, %f74, %f72;
	st.global.f32 	[%rd38], %f75;
	ld.global.f32 	%f76, [%rd53+4];
	ld.global.f32 	%f77, [%rd45+8];
	fma.rn.f32 	%f78, %f76, %f77, %f75;
	st.global.f32 	[%rd38], %f78;
	ld.global.f32 	%f79, [%rd47+4];
	ld.global.f32 	%f80, [%rd45+20];
	fma.rn.f32 	%f81, %f79, %f80, %f78;
	st.global.f32 	[%rd38], %f81;
	ld.global.f32 	%f82, [%rd55+4];
	ld.global.f32 	%f83, [%rd45+32];
	fma.rn.f32 	%f84, %f82, %f83, %f81;
	st.global.f32 	[%rd38], %f84;
$L__BB0_8:
	ld.param.u32 	%r51, [_Z4convPfS_S_ii_param_3];
	add.s32 	%r47, %r51, -2;
	setp.ne.s32 	%p6, %r55, %r47;
	add.s32 	%r55, %r55, 1;
	@%p6 bra 	$L__BB0_2;
$L__BB0_9:
	ret;

}


// ===== COMPILED SASS (sm_100) =====

	.target	sm_100

	.elftype	@"ET_EXEC"


//--------------------- .note.nv.tkinfo           --------------------------
	.section	.note.nv.tkinfo,"",@"SHT_NOTE"
	.sectionflags	@"SHF_NOTE_NV_TKINFO"
	.tkinfo
        /*0018*/ 	.word	0x00000002
        /*0030*/ 	.string	""
        /*0030*/ 	.string	"ptxas"
        /*0030*/ 	.string	"Cuda compilation tools, release 13.0, V13.0.88"
        /*0030*/ 	.string	"Build cuda_13.0.r13.0/compiler.36424714_0"
        /*0030*/ 	.string	"-arch sm_100 -m 64 "



//--------------------- .note.nv.cuinfo           --------------------------
	.section	.note.nv.cuinfo,"",@"SHT_NOTE"
	.sectionflags	@"SHF_NOTE_NV_CUINFO"
        /*0018*/ 	.short	0x0002
        /*001a*/ 	.short	0x0064
        /*001c*/ 	.short	0x0082
	.zero		2


//--------------------- .nv.info                  --------------------------
	.section	.nv.info,"",@"SHT_CUDA_INFO"
	.align	4


	//----- nvinfo : EIATTR_REGCOUNT
	.align		4
        /*0000*/ 	.byte	0x04, 0x2f
        /*0002*/ 	.short	(.L_1 - .L_0)
	.align		4
.L_0:
        /*0004*/ 	.word	index@(_Z4convPfS_S_ii)
        /*0008*/ 	.word	0x0000001a


	//----- nvinfo : EIATTR_FRAME_SIZE
	.align		4
.L_1:
        /*000c*/ 	.byte	0x04, 0x11
        /*000e*/ 	.short	(.L_3 - .L_2)
	.align		4
.L_2:
        /*0010*/ 	.word	index@(_Z4convPfS_S_ii)
        /*0014*/ 	.word	0x00000000


	//----- nvinfo : EIATTR_MIN_STACK_SIZE
	.align		4
.L_3:
        /*0018*/ 	.byte	0x04, 0x12
        /*001a*/ 	.short	(.L_5 - .L_4)
	.align		4
.L_4:
        /*001c*/ 	.word	index@(_Z4convPfS_S_ii)
        /*0020*/ 	.word	0x00000000
.L_5:


//--------------------- .nv.compat                --------------------------
	.section	.nv.compat,"",@"SHT_CUDA_COMPAT_INFO"
	.align	4
        /*0000*/ 	.byte	0x02, 0x09, 0x00, 0x00, 0x02, 0x02, 0x01, 0x00, 0x02, 0x05, 0x05, 0x00, 0x03, 0x07, 0x01, 0x01
        /*0010*/ 	.byte	0x02, 0x03, 0x00, 0x00, 0x02, 0x06, 0x01, 0x00, 0x04, 0x0b, 0x08, 0x00, 0x09, 0x00, 0x00, 0x00
        /*0020*/ 	.byte	0x00, 0x00, 0x00, 0x00


//--------------------- .nv.info._Z4convPfS_S_ii  --------------------------
	.section	.nv.info._Z4convPfS_S_ii,"",@"SHT_CUDA_INFO"
	.sectionflags	@""
	.align	4


	//----- nvinfo : EIATTR_CUDA_API_VERSION
	.align		4
        /*0000*/ 	.byte	0x04, 0x37
        /*0002*/ 	.short	(.L_7 - .L_6)
.L_6:
        /*0004*/ 	.word	0x00000082


	//----- nvinfo : EIATTR_KPARAM_INFO
	.align		4
.L_7:
        /*0008*/ 	.byte	0x04, 0x17
        /*000a*/ 	.short	(.L_9 - .L_8)
.L_8:
        /*000c*/ 	.word	0x00000000
        /*0010*/ 	.short	0x0004
        /*0012*/ 	.short	0x001c
        /*0014*/ 	.byte	0x00, 0xf0, 0x11, 0x00


	//----- nvinfo : EIATTR_KPARAM_INFO
	.align		4
.L_9:
        /*0018*/ 	.byte	0x04, 0x17
        /*001a*/ 	.short	(.L_11 - .L_10)
.L_10:
        /*001c*/ 	.word	0x00000000
        /*0020*/ 	.short	0x0003
        /*0022*/ 	.short	0x0018
        /*0024*/ 	.byte	0x00, 0xf0, 0x11, 0x00


	//----- nvinfo : EIATTR_KPARAM_INFO
	.align		4
.L_11:
        /*0028*/ 	.byte	0x04, 0x17
        /*002a*/ 	.short	(.L_13 - .L_12)
.L_12:
        /*002c*/ 	.word	0x00000000
        /*0030*/ 	.short	0x0002
        /*0032*/ 	.short	0x0010
        /*0034*/ 	.byte	0x00, 0xf5, 0x21, 0x00


	//----- nvinfo : EIATTR_KPARAM_INFO
	.align		4
.L_13:
        /*0038*/ 	.byte	0x04, 0x17
        /*003a*/ 	.short	(.L_15 - .L_14)
.L_14:
        /*003c*/ 	.word	0x00000000
        /*0040*/ 	.short	0x0001
        /*0042*/ 	.short	0x0008
        /*0044*/ 	.byte	0x00, 0xf5, 0x21, 0x00


	//----- nvinfo : EIATTR_KPARAM_INFO
	.align		4
.L_15:
        /*0048*/ 	.byte	0x04, 0x17
        /*004a*/ 	.short	(.L_17 - .L_16)
.L_16:
        /*004c*/ 	.word	0x00000000
        /*0050*/ 	.short	0x0000
        /*0052*/ 	.short	0x0000
        /*0054*/ 	.byte	0x00, 0xf5, 0x21, 0x00


	//----- nvinfo : EIATTR_SPARSE_MMA_MASK
	.align		4
.L_17:
        /*0058*/ 	.byte	0x03, 0x50
        /*005a*/ 	.short	0x0000


	//----- nvinfo : EIATTR_MAXREG_COUNT
	.align		4
        /*005c*/ 	.byte	0x03, 0x1b
        /*005e*/ 	.short	0x00ff


	//----- nvinfo : EIATTR_MERCURY_ISA_VERSION
	.align		4
        /*0060*/ 	.byte	0x03, 0x5f
        /*0062*/ 	.short	0x0101


	//----- nvinfo : EIATTR_VRC_CTA_INIT_COUNT
	.align		4
        /*0064*/ 	.byte	0x02, 0x4a
	.zero		1
	.zero		1


	//----- nvinfo : EIATTR_EXIT_INSTR_OFFSETS
	.align		4
        /*0068*/ 	.byte	0x04, 0x1c
        /*006a*/ 	.short	(.L_19 - .L_18)


	//   ....[0]....
.L_18:
        /*006c*/ 	.word	0x00000040


	//   ....[1]....
        /*0070*/ 	.word	0x00001020


	//----- nvinfo : EIATTR_CBANK_PARAM_SIZE
	.align		4
.L_19:
        /*0074*/ 	.byte	0x03, 0x19
        /*0076*/ 	.short	0x0020


	//----- nvinfo : EIATTR_PARAM_CBANK
	.align		4
        /*0078*/ 	.byte	0x04, 0x0a
        /*007a*/ 	.short	(.L_21 - .L_20)
	.align		4
.L_20:
        /*007c*/ 	.word	index@(.nv.constant0._Z4convPfS_S_ii)
        /*0080*/ 	.short	0x0380
        /*0082*/ 	.short	0x0020


	//----- nvinfo : EIATTR_SW_WAR
	.align		4
.L_21:
        /*0084*/ 	.byte	0x04, 0x36
        /*0086*/ 	.short	(.L_23 - .L_22)
.L_22:
        /*0088*/ 	.word	0x00000008
.L_23:


//--------------------- .nv.callgraph             --------------------------
	.section	.nv.callgraph,"",@"SHT_CUDA_CALLGRAPH"
	.align	4
	.sectionentsize	8
	.align		4
        /*0000*/ 	.word	0x00000000
	.align		4
        /*0004*/ 	.word	0xffffffff
	.align		4
        /*0008*/ 	.word	0x00000000
	.align		4
        /*000c*/ 	.word	0xfffffffe
	.align		4
        /*0010*/ 	.word	0x00000000
	.align		4
        /*0014*/ 	.word	0xfffffffd
	.align		4
        /*0018*/ 	.word	0x00000000
	.align		4
        /*001c*/ 	.word	0xfffffffc


//--------------------- .text._Z4convPfS_S_ii     --------------------------
	.section	.text._Z4convPfS_S_ii,"ax",@progbits
	.align	128
        .global         _Z4convPfS_S_ii
        .type           _Z4convPfS_S_ii,@function
        .size           _Z4convPfS_S_ii,(.L_x_5 - _Z4convPfS_S_ii)
        .other          _Z4convPfS_S_ii,@"STO_CUDA_ENTRY STV_DEFAULT"
_Z4convPfS_S_ii:
.text._Z4convPfS_S_ii:
[----:B------:R-:W-:Y:S08]  /*0000*/  LDC R1, c[0x0][0x37c] ;  /* 0x0000df00ff017b82 */ /* 0x000ff00000000800 */
[----:B------:R-:W0:Y:S02]  /*0010*/  LDC.64 R2, c[0x0][0x398] ;  /* 0x0000e600ff027b82 */ /* 0x000e240000000a00 */
[----:B0-----:R-:W-:-:S04]  /*0020*/  VIMNMX R0, PT, PT, R2, R3, PT ;  /* 0x0000000302007248 */ /* 0x001fc80003fe0100 */
[----:B------:R-:W-:-:S13]  /*0030*/  ISETP.GE.AND P0, PT, R0, 0x3, PT ;  /* 0x000000030000780c */ /* 0x000fda0003f06270 */
[----:B------:R-:W-:Y:S05]  /*0040*/  @!P0 EXIT ;  /* 0x000000000000894d */ /* 0x000fea0003800000 */
[----:B------:R-:W0:Y:S01]  /*0050*/  LDCU.64 UR16, c[0x0][0x358] ;  /* 0x00006b00ff1077ac */ /* 0x000e220008000a00 */
[----:B------:R-:W-:-:S05]  /*0060*/  UMOV UR5, 0x1 ;  /* 0x0000000100057882 */ /* 0x000fca0000000000 */
.L_x_3:
[----:B------:R-:W1:Y:S01]  /*0070*/  LDCU UR11, c[0x0][0x39c] ;  /* 0x00007380ff0b77ac */ /* 0x000e620008000800 */
[----:B------:R-:W-:Y:S01]  /*0080*/  HFMA2 R9, -RZ, RZ, 0, 5.9604644775390625e-08 ;  /* 0x00000001ff097431 */ /* 0x000fe200000001ff */
[----:B-1----:R-:W-:-:S09]  /*0090*/  UISETP.NE.AND UP0, UPT, UR11, 0x3, UPT ;  /* 0x000000030b00788c */ /* 0x002fd2000bf05270 */
[----:B--23--:R-:W-:Y:S05]  /*00a0*/  BRA.U !UP0, `(.L_x_0) ;  /* 0x0000000908d47547 */ /* 0x00cfea000b800000 */
[----:B------:R-:W1:Y:S01]  /*00b0*/  LDCU UR36, c[0x0][0x398] ;  /* 0x00007300ff2477ac */ /* 0x000e620008000800 */
[----:B------:R-:W-:Y:S01]  /*00c0*/  ULOP3.LUT UR4, UR11, 0x7ffffffe, URZ, 0xc0, !UPT ;  /* 0x7ffffffe0b047892 */ /* 0x000fe2000f8ec0ff */
[----:B------:R-:W2:Y:S03]  /*00d0*/  LDCU UR20, c[0x0][0x398] ;  /* 0x00007300ff1477ac */ /* 0x000ea60008000800 */
[----:B------:R-:W-:Y:S01]  /*00e0*/  UIADD3 UR6, UPT, UPT, -UR4, URZ, URZ ;  /* 0x000000ff04067290 */ /* 0x000fe2000fffe1ff */
[----:B------:R-:W3:Y:S01]  /*00f0*/  LDCU.128 UR12, c[0x0][0x380] ;  /* 0x00007000ff0c77ac */ /* 0x000ee20008000c00 */
[----:B------:R-:W4:Y:S01]  /*0100*/  LDCU.64 UR18, c[0x0][0x388] ;  /* 0x00007100ff1277ac */ /* 0x000f220008000a00 */
[----:B-1----:R-:W-:Y:S02]  /*0110*/  USHF.L.U32 UR21, UR36, 0x1, URZ ;  /* 0x0000000124157899 */ /* 0x002fe400080006ff */
[----:B------:R-:W-:-:S02]  /*0120*/  UIMAD UR23, UR36, 0x3, URZ ;  /* 0x00000003241778a4 */ /* 0x000fc4000f8e02ff */
[----:B------:R-:W-:Y:S02]  /*0130*/  UIADD3 UR25, UPT, UPT, UR5, UR36, URZ ;  /* 0x0000002405197290 */ /* 0x000fe4000fffe0ff */
[----:B------:R-:W-:Y:S02]  /*0140*/  UIADD3 UR22, UPT, UPT, UR21, UR5, URZ ;  /* 0x0000000515167290 */ /* 0x000fe4000fffe0ff */
[----:B------:R-:W-:Y:S01]  /*0150*/  UIADD3 UR24, UPT, UPT, UR23, UR5, URZ ;  /* 0x0000000517187290 */ /* 0x000fe2000fffe0ff */
[----:B------:R-:W-:Y:S01]  /*0160*/  UMOV UR7, 0x2 ;  /* 0x0000000200077882 */ /* 0x000fe20000000000 */
[----:B------:R-:W-:Y:S01]  /*0170*/  UMOV UR4, URZ ;  /* 0x000000ff00047c82 */ /* 0x000fe20008000000 */
[----:B--234-:R-:W-:-:S09]  /*0180*/  UMOV UR8, UR5 ;  /* 0x0000000500087c82 */ /* 0x01cfd20008000000 */
.L_x_1:
[----:B------:R-:W1:Y:S01]  /*0190*/  LDC.64 R2, c[0x0][0x390] ;  /* 0x0000e400ff027b82 */ /* 0x000e620000000a00 */
[----:B------:R-:W-:Y:S02]  /*01a0*/  UIADD3 UR9, UP0, UPT, UR4, UR5, URZ ;  /* 0x0000000504097290 */ /* 0x000fe4000ff1e0ff */
[----:B------:R-:W-:Y:S02]  /*01b0*/  UIMAD.WIDE.U32 UR26, UR25, 0x4, UR12 ;  /* 0x00000004191a78a5 */ /* 0x000fe4000f8e000c */
[----:B------:R-:W-:Y:S02]  /*01c0*/  ULEA.HI.X.SX32 UR10, UR4, URZ, 0x1, UP0 ;  /* 0x000000ff040a7291 */ /* 0x000fe400080f0eff */
[----:B------:R-:W-:Y:S02]  /*01d0*/  ULEA UR28, UP0, UR9, UR18, 0x2 ;  /* 0x00000012091c7291 */ /* 0x000fe4000f8010ff */
[----:B--2---:R-:W-:Y:S01]  /*01e0*/  MOV R6, UR26 ;  /* 0x0000001a00067c02 */ /* 0x004fe20008000f00 */
[----:B------:R-:W-:Y:S01]  /*01f0*/  IMAD.U32 R7, RZ, RZ, UR27 ;  /* 0x0000001bff077e24 */ /* 0x000fe2000f8e00ff */
[----:B------:R-:W-:-:S02]  /*0200*/  ULEA.HI.X UR9, UR9, UR19, UR10, 0x2, UP0 ;  /* 0x0000001309097291 */ /* 0x000fc400080f140a */
[----:B------:R-:W-:Y:S02]  /*0210*/  MOV R4, UR28 ;  /* 0x0000001c00047c02 */ /* 0x000fe40008000f00 */
[----:B0-----:R-:W2:Y:S02]  /*0220*/  LDG.E R6, desc[UR16][R6.64] ;  /* 0x0000001006067981 */ /* 0x001ea4000c1e1900 */
[----:B------:R-:W-:-:S06]  /*0230*/  MOV R5, UR9 ;  /* 0x0000000900057c02 */ /* 0x000fcc0008000f00 */
[----:B------:R-:W2:Y:S04]  /*0240*/  LDG.E R5, desc[UR16][R4.64+-0x4] ;  /* 0xfffffc1004057981 */ /* 0x000ea8000c1e1900 */
[----:B-1----:R-:W2:Y:S01]  /*0250*/  LDG.E R0, desc[UR16][R2.64] ;  /* 0x0000001002007981 */ /* 0x002ea2000c1e1900 */
[----:B------:R-:W-:Y:S01]  /*0260*/  UIMAD.WIDE UR28, UR25, 0x4, UR14 ;  /* 0x00000004191c78a5 */ /* 0x000fe2000f8e020e */
[----:B------:R-:W-:Y:S01]  /*0270*/  IMAD.U32 R8, RZ, RZ, UR26 ;  /* 0x0000001aff087e24 */ /* 0x000fe2000f8e00ff */
[----:B------:R-:W-:-:S04]  /*0280*/  MOV R9, UR27 ;  /* 0x0000001b00097c02 */ /* 0x000fc80008000f00 */
[----:B------:R-:W-:Y:S01]  /*0290*/  MOV R10, UR28 ;  /* 0x0000001c000a7c02 */ /* 0x000fe20008000f00 */
[----:B------:R-:W-:Y:S02]  /*02a0*/  IMAD.U32 R11, RZ, RZ, UR29 ;  /* 0x0000001dff0b7e24 */ /* 0x000fe4000f8e00ff */
[----:B--2---:R-:W-:-:S05]  /*02b0*/  FFMA R13, R5, R0, R6 ;  /* 0x00000000050d7223 */ /* 0x004fca0000000006 */
[----:B------:R0:W-:Y:S04]  /*02c0*/  STG.E desc[UR16][R8.64], R13 ;  /* 0x0000000d08007986 */ /* 0x0001e8000c101910 */
[----:B------:R-:W2:Y:S04]  /*02d0*/  LDG.E R10, desc[UR16][R10.64+-0x4] ;  /* 0xfffffc100a0a7981 */ /* 0x000ea8000c1e1900 */
[----:B------:R-:W2:Y:S01]  /*02e0*/  LDG.E R0, desc[UR16][R2.64+0xc] ;  /* 0x00000c1002007981 */ /* 0x000ea2000c1e1900 */
[----:B------:R-:W-:-:S04]  /*02f0*/  UIADD3 UR9, UP0, UPT, UR21, UR5, URZ ;  /* 0x0000000515097290 */ /* 0x000fc8000ff1e0ff */
[----:B------:R-:W-:Y:S02]  /*0300*/  ULEA.HI.X.SX32 UR10, UR21, URZ, 0x1, UP0 ;  /* 0x000000ff150a7291 */ /* 0x000fe400080f0eff */
[----:B------:R-:W-:-:S04]  /*0310*/  ULEA UR30, UP0, UR9, UR18, 0x2 ;  /* 0x00000012091e7291 */ /* 0x000fc8000f8010ff */
[----:B------:R-:W-:Y:S01]  /*0320*/  ULEA.HI.X UR10, UR9, UR19, UR10, 0x2, UP0 ;  /* 0x00000013090a7291 */ /* 0x000fe200080f140a */
[----:B------:R-:W-:Y:S01]  /*0330*/  IMAD.U32 R6, RZ, RZ, UR26 ;  /* 0x0000001aff067e24 */ /* 0x000fe2000f8e00ff */
[----:B------:R-:W-:-:S04]  /*0340*/  MOV R4, UR30 ;  /* 0x0000001e00047c02 */ /* 0x000fc80008000f00 */
[----:B------:R-:W-:Y:S01]  /*0350*/  MOV R5, UR10 ;  /* 0x0000000a00057c02 */ /* 0x000fe20008000f00 */
[----:B--2---:R-:W-:-:S05]  /*0360*/  FFMA R15, R10, R0, R13 ;  /* 0x000000000a0f7223 */ /* 0x004fca000000000d */
[----:B------:R-:W-:Y:S04]  /*0370*/  STG.E desc[UR16][R6.64], R15 ;  /* 0x0000000f06007986 */ /* 0x000fe8000c101910 */
[----:B------:R-:W2:Y:S04]  /*0380*/  LDG.E R10, desc[UR16][R2.64+0x18] ;  /* 0x00001810020a7981 */ /* 0x000ea8000c1e1900 */
[----:B------:R-:W2:Y:S01]  /*0390*/  LDG.E R0, desc[UR16][R4.64+-0x4] ;  /* 0xfffffc1004007981 */ /* 0x000ea2000c1e1900 */
[----:B------:R-:W-:-:S06]  /*03a0*/  UIMAD.WIDE UR30, UR8, 0x4, UR14 ;  /* 0x00000004081e78a5 */ /* 0x000fcc000f8e020e */
[----:B------:R-:W-:Y:S01]  /*03b0*/  MOV R11, UR31 ;  /* 0x0000001f000b7c02 */ /* 0x000fe20008000f00 */
[----:B--2---:R-:W-:Y:S01]  /*03c0*/  FFMA R17, R0, R10, R15 ;  /* 0x0000000a00117223 */ /* 0x004fe2000000000f */
[----:B------:R-:W-:-:S04]  /*03d0*/  MOV R10, UR30 ;  /* 0x0000001e000a7c02 */ /* 0x000fc80008000f00 */
[----:B------:R1:W-:Y:S04]  /*03e0*/  STG.E desc[UR16][R8.64], R17 ;  /* 0x0000001108007986 */ /* 0x0003e8000c101910 */
[----:B------:R-:W2:Y:S04]  /*03f0*/  LDG.E R10, desc[UR16][R10.64] ;  /* 0x000000100a0a7981 */ /* 0x000ea8000c1e1900 */
[----:B------:R-:W2:Y:S01]  /*0400*/  LDG.E R0, desc[UR16][R2.64+0x4] ;  /* 0x0000041002007981 */ /* 0x000ea2000c1e1900 */
[----:B------:R-:W-:-:S06]  /*0410*/  UIMAD.WIDE.U32 UR32, UR25, 0x4, UR14 ;  /* 0x00000004192078a5 */ /* 0x000fcc000f8e000e */
[----:B------:R-:W-:Y:S01]  /*0420*/  IMAD.U32 R12, RZ, RZ, UR32 ;  /* 0x00000020ff0c7e24 */ /* 0x000fe2000f8e00ff */
[----:B0-----:R-:W-:Y:S01]  /*0430*/  MOV R13, UR33 ;  /* 0x00000021000d7c02 */ /* 0x001fe20008000f00 */
[----:B--2---:R-:W-:-:S05]  /*0440*/  FFMA R19, R10, R0, R17 ;  /* 0x000000000a137223 */ /* 0x004fca0000000011 */
[----:B------:R0:W-:Y:S04]  /*0450*/  STG.E desc[UR16][R6.64], R19 ;  /* 0x0000001306007986 */ /* 0x0001e8000c101910 */
[----:B------:R-:W1:Y:S04]  /*0460*/  LDG.E R12, desc[UR16][R12.64] ;  /* 0x000000100c0c7981 */ /* 0x000e68000c1e1900 */
[----:B------:R-:W1:Y:S01]  /*0470*/  LDG.E R0, desc[UR16][R2.64+0x10] ;  /* 0x0000101002007981 */ /* 0x000e62000c1e1900 */
[----:B------:R-:W-:-:S06]  /*0480*/  UIMAD.WIDE.U32 UR34, UR22, 0x4, UR14 ;  /* 0x00000004162278a5 */ /* 0x000fcc000f8e000e */
[----:B------:R-:W-:Y:S01]  /*0490*/  MOV R10, UR34 ;  /* 0x00000022000a7c02 */ /* 0x000fe20008000f00 */
[----:B------:R-:W-:Y:S02]  /*04a0*/  IMAD.U32 R11, RZ, RZ, UR35 ;  /* 0x00000023ff0b7e24 */ /* 0x000fe4000f8e00ff */
[----:B-1----:R-:W-:-:S05]  /*04b0*/  FFMA R17, R12, R0, R19 ;  /* 0x000000000c117223 */ /* 0x002fca0000000013 */
[----:B------:R1:W-:Y:S04]  /*04c0*/  STG.E desc[UR16][R8.64], R17 ;  /* 0x0000001108007986 */ /* 0x0003e8000c101910 */
[----:B------:R-:W0:Y:S04]  /*04d0*/  LDG.E R10, desc[UR16][R10.64] ;  /* 0x000000100a0a7981 */ /* 0x000e28000c1e1900 */
[----:B------:R-:W0:Y:S01]  /*04e0*/  LDG.E R0, desc[UR16][R2.64+0x1c] ;  /* 0x00001c1002007981 */ /* 0x000e22000c1e1900 */
[----:B------:R-:W-:Y:S01]  /*04f0*/  MOV R14, UR26 ;  /* 0x0000001a000e7c02 */ /* 0x000fe20008000f00 */
[----:B------:R-:W-:Y:S01]  /*0500*/  IMAD.U32 R12, RZ, RZ, UR30 ;  /* 0x0000001eff0c7e24 */ /* 0x000fe2000f8e00ff */
[----:B------:R-:W-:-:S02]  /*0510*/  MOV R15, UR27 ;  /* 0x0000001b000f7c02 */ /* 0x000fc40008000f00 */
[----:B------:R-:W-:Y:S01]  /*0520*/  MOV R13, UR31 ;  /* 0x0000001f000d7c02 */ /* 0x000fe20008000f00 */
[----:B------:R-:W-:Y:S01]  /*0530*/  UIADD3 UR9, UP0, UPT, UR20, UR5, URZ ;  /* 0x0000000514097290 */ /* 0x000fe2000ff1e0ff */
[----:B0-----:R-:W-:-:S05]  /*0540*/  FFMA R19, R10, R0, R17 ;  /* 0x000000000a137223 */ /* 0x001fca0000000011 */
[----:B------:R0:W-:Y:S04]  /*0550*/  STG.E desc[UR16][R14.64], R19 ;  /* 0x000000130e007986 */ /* 0x0001e8000c101910 */
[----:B------:R-:W1:Y:S04]  /*0560*/  LDG.E R12, desc[UR16][R12.64+0x4] ;  /* 0x000004100c0c7981 */ /* 0x000e68000c1e1900 */
[----:B------:R-:W1:Y:S01]  /*0570*/  LDG.E R0, desc[UR16][R2.64+0x8] ;  /* 0x0000081002007981 */ /* 0x000e62000c1e1900 */
[----:B------:R-:W-:Y:S02]  /*0580*/  UIADD3.X UR10, UPT, UPT, URZ, URZ, URZ, UP0, !UPT ;  /* 0x000000ffff0a7290 */ /* 0x000fe400087fe4ff */
[----:B------:R-:W-:-:S04]  /*0590*/  ULEA UR30, UP0, UR9, UR18, 0x2 ;  /* 0x00000012091e7291 */ /* 0x000fc8000f8010ff */
[----:B------:R-:W-:Y:S02]  /*05a0*/  ULEA.HI.X UR10, UR9, UR19, UR10, 0x2, UP0 ;  /* 0x00000013090a7291 */ /* 0x000fe400080f140a */
[----:B------:R-:W-:-:S04]  /*05b0*/  MOV R6, UR30 ;  /* 0x0000001e00067c02 */ /* 0x000fc80008000f00 */
[----:B------:R-:W-:Y:S02]  /*05c0*/  IMAD.U32 R7, RZ, RZ, UR10 ;  /* 0x0000000aff077e24 */ /* 0x000fe4000f8e00ff */
[----:B-1----:R-:W-:-:S05]  /*05d0*/  FFMA R17, R12, R0, R19 ;  /* 0x000000000c117223 */ /* 0x002fca0000000013 */
[----:B------:R1:W-:Y:S04]  /*05e0*/  STG.E desc[UR16][R8.64], R17 ;  /* 0x0000001108007986 */ /* 0x0003e8000c101910 */
[----:B------:R-:W0:Y:S04]  /*05f0*/  LDG.E R12, desc[UR16][R2.64+0x14] ;  /* 0x00001410020c7981 */ /* 0x000e28000c1e1900 */
[----:B------:R-:W0:Y:S01]  /*0600*/  LDG.E R0, desc[UR16][R6.64+0x4] ;  /* 0x0000041006007981 */ /* 0x000e22000c1e1900 */
[----:B------:R-:W-:Y:S02]  /*0610*/  MOV R10, UR26 ;  /* 0x0000001a000a7c02 */ /* 0x000fe40008000f00 */
[----:B------:R-:W-:Y:S01]  /*0620*/  MOV R11, UR27 ;  /* 0x0000001b000b7c02 */ /* 0x000fe20008000f00 */
[----:B0-----:R-:W-:-:S05]  /*0630*/  FFMA R19, R0, R12, R17 ;  /* 0x0000000c00137223 */ /* 0x001fca0000000011 */
[----:B------:R0:W-:Y:S04]  /*0640*/  STG.E desc[UR16][R10.64], R19 ;  /* 0x000000130a007986 */ /* 0x0001e8000c101910 */
[----:B------:R-:W2:Y:S04]  /*0650*/  LDG.E R0, desc[UR16][R4.64+0x4] ;  /* 0x0000041004007981 */ /* 0x000ea8000c1e1900 */
[----:B------:R-:W2:Y:S01]  /*0660*/  LDG.E R14, desc[UR16][R2.64+0x20] ;  /* 0x00002010020e7981 */ /* 0x000ea2000c1e1900 */
[----:B------:R-:W-:Y:S01]  /*0670*/  UIMAD.WIDE.U32 UR30, UR22, 0x4, UR12 ;  /* 0x00000004161e78a5 */ /* 0x000fe2000f8e000c */
[----:B------:R-:W-:Y:S01]  /*0680*/  IMAD.U32 R12, RZ, RZ, UR26 ;  /* 0x0000001aff0c7e24 */ /* 0x000fe2000f8e00ff */
[----:B------:R-:W-:-:S02]  /*0690*/  MOV R13, UR27 ;  /* 0x0000001b000d7c02 */ /* 0x000fc40008000f00 */
[----:B------:R-:W-:Y:S02]  /*06a0*/  MOV R15, UR29 ;  /* 0x0000001d000f7c02 */ /* 0x000fe40008000f00 */
[----:B-1----:R-:W-:Y:S01]  /*06b0*/  MOV R8, UR30 ;  /* 0x0000001e00087c02 */ /* 0x002fe20008000f00 */
[----:B------:R-:W-:Y:S02]  /*06c0*/  IMAD.U32 R9, RZ, RZ, UR31 ;  /* 0x0000001fff097e24 */ /* 0x000fe4000f8e00ff */
[----:B--2---:R-:W-:Y:S01]  /*06d0*/  FFMA R21, R0, R14, R19 ;  /* 0x0000000e00157223 */ /* 0x004fe20000000013 */
[----:B------:R-:W-:-:S04]  /*06e0*/  MOV R14, UR28 ;  /* 0x0000001c000e7c02 */ /* 0x000fc80008000f00 */
[----:B------:R1:W-:Y:S04]  /*06f0*/  STG.E desc[UR16][R12.64], R21 ;  /* 0x000000150c007986 */ /* 0x0003e8000c101910 */
[----:B------:R-:W2:Y:S04]  /*0700*/  LDG.E R8, desc[UR16][R8.64] ;  /* 0x0000001008087981 */ /* 0x000ea8000c1e1900 */
[----:B------:R-:W2:Y:S04]  /*0710*/  LDG.E R15, desc[UR16][R14.64+-0x4] ;  /* 0xfffffc100e0f7981 */ /* 0x000ea8000c1e1900 */
[----:B------:R-:W2:Y:S01]  /*0720*/  LDG.E R0, desc[UR16][R2.64] ;  /* 0x0000001002007981 */ /* 0x000ea2000c1e1900 */
[----:B0-----:R-:W-:Y:S01]  /*0730*/  IMAD.U32 R10, RZ, RZ, UR30 ;  /* 0x0000001eff0a7e24 */ /* 0x001fe2000f8e00ff */
[----:B------:R-:W-:Y:S01]  /*0740*/  MOV R11, UR31 ;  /* 0x0000001f000b7c02 */ /* 0x000fe20008000f00 */
[----:B------:R-:W-:Y:S01]  /*0750*/  UIADD3 UR9, UP0, UPT, UR23, UR5, URZ ;  /* 0x0000000517097290 */ /* 0x000fe2000ff1e0ff */
[----:B--2---:R-:W-:-:S05]  /*0760*/  FFMA R17, R15, R0, R8 ;  /* 0x000000000f117223 */ /* 0x004fca0000000008 */
[----:B------:R0:W-:Y:S04]  /*0770*/  STG.E desc[UR16][R10.64], R17 ;  /* 0x000000110a007986 */ /* 0x0001e8000c101910 */
[----:B------:R-:W2:Y:S04]  /*0780*/  LDG.E R0, desc[UR16][R4.64+-0x4] ;  /* 0xfffffc1004007981 */ /* 0x000ea8000c1e1900 */
[----:B------:R-:W2:Y:S01]  /*0790*/  LDG.E R16, desc[UR16][R2.64+0xc] ;  /* 0x00000c1002107981 */ /* 0x000ea2000c1e1900 */
[----:B------:R-:W-:Y:S02]  /*07a0*/  ULEA.HI.X.SX32 UR10, UR23, URZ, 0x1, UP0 ;  /* 0x000000ff170a7291 */ /* 0x000fe400080f0eff */
[----:B------:R-:W-:-:S04]  /*07b0*/  ULEA UR26, UP0, UR9, UR18, 0x2 ;  /* 0x00000012091a7291 */ /* 0x000fc8000f8010ff */
[----:B------:R-:W-:Y:S01]  /*07c0*/  ULEA.HI.X UR10, UR9, UR19, UR10, 0x2, UP0 ;  /* 0x00000013090a7291 */ /* 0x000fe200080f140a */
[----:B-1----:R-:W-:Y:S02]  /*07d0*/  MOV R12, UR30 ;  /* 0x0000001e000c7c02 */ /* 0x002fe40008000f00 */
[----:B------:R-:W-:Y:S02]  /*07e0*/  MOV R13, UR31 ;  /* 0x0000001f000d7c02 */ /* 0x000fe40008000f00 */
[----:B------:R-:W-:Y:S01]  /*07f0*/  MOV R8, UR26 ;  /* 0x0000001a00087c02 */ /* 0x000fe20008000f00 */
[----:B------:R-:W-:Y:S02]  /*0800*/  IMAD.U32 R9, RZ, RZ, UR10 ;  /* 0x0000000aff097e24 */ /* 0x000fe4000f8e00ff */
[----:B--2---:R-:W-:-:S05]  /*0810*/  FFMA R19, R0, R16, R17 ;  /* 0x0000001000137223 */ /* 0x004fca0000000011 */
[----:B------:R1:W-:Y:S04]  /*0820*/  STG.E desc[UR16][R12.64], R19 ;  /* 0x000000130c007986 */ /* 0x0003e8000c101910 */
[----:B------:R-:W2:Y:S04]  /*0830*/  LDG.E R14, desc[UR16][R2.64+0x18] ;  /* 0x00001810020e7981 */ /* 0x000ea8000c1e1900 */
[----:B------:R-:W2:Y:S01]  /*0840*/  LDG.E R0, desc[UR16][R8.64+-0x4] ;  /* 0xfffffc1008007981 */ /* 0x000ea2000c1e1900 */
[----:B------:R-:W-:Y:S01]  /*0850*/  MOV R15, UR33 ;  /* 0x00000021000f7c02 */ /* 0x000fe20008000f00 */
[----:B--2---:R-:W-:Y:S01]  /*0860*/  FFMA R21, R0, R14, R19 ;  /* 0x0000000e00157223 */ /* 0x004fe20000000013 */
[----:B------:R-:W-:-:S04]  /*0870*/  IMAD.U32 R14, RZ, RZ, UR32 ;  /* 0x00000020ff0e7e24 */ /* 0x000fc8000f8e00ff */
[----:B------:R2:W-:Y:S04]  /*0880*/  STG.E desc[UR16][R10.64], R21 ;  /* 0x000000150a007986 */ /* 0x0005e8000c101910 */
[----:B------:R-:W3:Y:S04]  /*0890*/  LDG.E R14, desc[UR16][R14.64] ;  /* 0x000000100e0e7981 */ /* 0x000ee8000c1e1900 */
[----:B------:R-:W3:Y:S01]  /*08a0*/  LDG.E R0, desc[UR16][R2.64+0x4] ;  /* 0x0000041002007981 */ /* 0x000ee2000c1e1900 */
[----:B------:R-:W-:Y:S01]  /*08b0*/  MOV R16, UR30 ;  /* 0x0000001e00107c02 */ /* 0x000fe20008000f00 */
[----:B0-----:R-:W-:Y:S01]  /*08c0*/  IMAD.U32 R17, RZ, RZ, UR31 ;  /* 0x0000001fff117e24 */ /* 0x001fe2000f8e00ff */
[----:B-1----:R-:W-:-:S02]  /*08d0*/  MOV R12, UR34 ;  /* 0x00000022000c7c02 */ /* 0x002fc40008000f00 */
[----:B------:R-:W-:Y:S01]  /*08e0*/  MOV R13, UR35 ;  /* 0x00000023000d7c02 */ /* 0x000fe20008000f00 */
[----:B---3--:R-:W-:-:S05]  /*08f0*/  FFMA R23, R14, R0, R21 ;  /* 0x000000000e177223 */ /* 0x008fca0000000015 */
[----:B------:R0:W-:Y:S04]  /*0900*/  STG.E desc[UR16][R16.64], R23 ;  /* 0x0000001710007986 */ /* 0x0001e8000c101910 */
[----:B------:R-:W3:Y:S04]  /*0910*/  LDG.E R12, desc[UR16][R12.64] ;  /* 0x000000100c0c7981 */ /* 0x000ee8000c1e1900 */
[----:B------:R-:W3:Y:S01]  /*0920*/  LDG.E R0, desc[UR16][R2.64+0x10] ;  /* 0x0000101002007981 */ /* 0x000ee2000c1e1900 */
[----:B------:R-:W-:Y:S01]  /*0930*/  UIMAD.WIDE.U32 UR26, UR24, 0x4, UR14 ;  /* 0x00000004181a78a5 */ /* 0x000fe2000f8e000e */
[----:B------:R-:W-:Y:S01]  /*0940*/  IMAD.U32 R18, RZ, RZ, UR30 ;  /* 0x0000001eff127e24 */ /* 0x000fe2000f8e00ff */
[----:B------:R-:W-:-:S04]  /*0950*/  MOV R19, UR31 ;  /* 0x0000001f00137c02 */ /* 0x000fc80008000f00 */
[----:B--2---:R-:W-:Y:S01]  /*0960*/  MOV R10, UR26 ;  /* 0x0000001a000a7c02 */ /* 0x004fe20008000f00 */
[----:B------:R-:W-:Y:S02]  /*0970*/  IMAD.U32 R11, RZ, RZ, UR27 ;  /* 0x0000001bff0b7e24 */ /* 0x000fe4000f8e00ff */
[----:B---3--:R-:W-:-:S05]  /*0980*/  FFMA R21, R12, R0, R23 ;  /* 0x000000000c157223 */ /* 0x008fca0000000017 */
        /* <DEDUP_REMOVED lines=9> */
[----:B------:R-:W-:Y:S01]  /*0a20*/  MOV R12, UR30 ;  /* 0x0000001e000c7c02 */ /* 0x000fe20008000f00 */
[----:B------:R-:W-:-:S02]  /*0a30*/  IMAD.U32 R13, RZ, RZ, UR31 ;  /* 0x0000001fff0d7e24 */ /* 0x000fc4000f8e00ff */
[----:B--2---:R-:W-:-:S05]  /*0a40*/  FFMA R23, R6, R0, R17 ;  /* 0x0000000006177223 */ /* 0x004fca0000000011 */
[----:B------:R2:W-:Y:S04]  /*0a50*/  STG.E desc[UR16][R12.64], R23 ;  /* 0x000000170c007986 */ /* 0x0005e8000c101910 */
[----:B------:R-:W1:Y:S04]  /*0a60*/  LDG.E R4, desc[UR16][R4.64+0x4] ;  /* 0x0000041004047981 */ /* 0x000e68000c1e1900 */
[----:B------:R-:W1:Y:S01]  /*0a70*/  LDG.E R0, desc[UR16][R2.64+0x14] ;  /* 0x0000141002007981 */ /* 0x000e62000c1e1900 */
[----:B------:R-:W-:Y:S02]  /*0a80*/  MOV R10, UR30 ;  /* 0x0000001e000a7c02 */ /* 0x000fe40008000f00 */
[----:B------:R-:W-:Y:S01]  /*0a90*/  MOV R11, UR31 ;  /* 0x0000001f000b7c02 */ /* 0x000fe20008000f00 */
[----:B-1----:R-:W-:-:S05]  /*0aa0*/  FFMA R19, R4, R0, R23 ;  /* 0x0000000004137223 */ /* 0x002fca0000000017 */
[----:B------:R2:W-:Y:S04]  /*0ab0*/  STG.E desc[UR16][R10.64], R19 ;  /* 0x000000130a007986 */ /* 0x0005e8000c101910 */
[----:B------:R-:W0:Y:S04]  /*0ac0*/  LDG.E R8, desc[UR16][R8.64+0x4] ;  /* 0x0000041008087981 */ /* 0x000e28000c1e1900 */
[----:B------:R-:W0:Y:S01]  /*0ad0*/  LDG.E R0, desc[UR16][R2.64+0x20] ;  /* 0x0000201002007981 */ /* 0x000e22000c1e1900 */
[----:B------:R-:W-:Y:S01]  /*0ae0*/  MOV R6, UR30 ;  /* 0x0000001e00067c02 */ /* 0x000fe20008000f00 */
[----:B------:R-:W-:Y:S01]  /*0af0*/  IMAD.U32 R7, RZ, RZ, UR31 ;  /* 0x0000001fff077e24 */ /* 0x000fe2000f8e00ff */
[----:B------:R-:W-:-:S04]  /*0b00*/  UIADD3 UR6, UPT, UPT, UR6, 0x2, URZ ;  /* 0x0000000206067890 */ /* 0x000fc8000fffe0ff */
[----:B------:R-:W-:Y:S02]  /*0b10*/  UISETP.NE.AND UP0, UPT, UR6, -0x2, UPT ;  /* 0xfffffffe0600788c */ /* 0x000fe4000bf05270 */
[----:B------:R-:W-:Y:S02]  /*0b20*/  UIADD3 UR7, UPT, UPT, UR7, 0x2, URZ ;  /* 0x0000000207077890 */ /* 0x000fe4000fffe0ff */
[----:B------:R-:W-:Y:S02]  /*0b30*/  ULEA UR8, UR36, UR8, 0x1 ;  /* 0x0000000824087291 */ /* 0x000fe4000f8e08ff */
[----:B------:R-:W-:Y:S02]  /*0b40*/  ULEA UR20, UR36, UR20, 0x1 ;  /* 0x0000001424147291 */ /* 0x000fe4000f8e08ff */
[----:B------:R-:W-:Y:S02]  /*0b50*/  ULEA UR22, UR36, UR22, 0x1 ;  /* 0x0000001624167291 */ /* 0x000fe4000f8e08ff */
[----:B------:R-:W-:-:S02]  /*0b60*/  ULEA UR24, UR36, UR24, 0x1 ;  /* 0x0000001824187291 */ /* 0x000fc4000f8e08ff */
[----:B------:R-:W-:Y:S02]  /*0b70*/  ULEA UR25, UR36, UR25, 0x1 ;  /* 0x0000001924197291 */ /* 0x000fe4000f8e08ff */
[----:B------:R-:W-:Y:S02]  /*0b80*/  ULEA UR23, UR36, UR23, 0x1 ;  /* 0x0000001724177291 */ /* 0x000fe4000f8e08ff */
[----:B------:R-:W-:Y:S02]  /*0b90*/  ULEA UR4, UR36, UR4, 0x1 ;  /* 0x0000000424047291 */ /* 0x000fe4000f8e08ff */
[----:B------:R-:W-:Y:S01]  /*0ba0*/  ULEA UR21, UR36, UR21, 0x1 ;  /* 0x0000001524157291 */ /* 0x000fe2000f8e08ff */
[----:B0-----:R-:W-:-:S05]  /*0bb0*/  FFMA R15, R8, R0, R19 ;  /* 0x00000000080f7223 */ /* 0x001fca0000000013 */
[----:B------:R2:W-:Y:S01]  /*0bc0*/  STG.E desc[UR16][R6.64], R15 ;  /* 0x0000000f06007986 */ /* 0x0005e2000c101910 */
[----:B------:R-:W-:Y:S05]  /*0bd0*/  BRA.U UP0, `(.L_x_1) ;  /* 0xfffffff5006c7547 */ /* 0x000fea000b83ffff */
[----:B------:R-:W-:-:S06]  /*0be0*/  UIADD3 UR7, UPT, UPT, UR7, -0x1, URZ ;  /* 0xffffffff07077890 */ /* 0x000fcc000fffe0ff */
[----:B------:R-:W-:-:S07]  /*0bf0*/  MOV R9, UR7 ;  /* 0x0000000700097c02 */ /* 0x000fce0008000f00 */
.L_x_0:
[----:B------:R-:W-:-:S04]  /*0c00*/  ULOP3.LUT UR4, UR11, 0x1, URZ, 0xc0, !UPT ;  /* 0x000000010b047892 */ /* 0x000fc8000f8ec0ff */
[----:B------:R-:W-:-:S09]  /*0c10*/  UISETP.NE.U32.AND UP0, UPT, UR4, 0x1, UPT ;  /* 0x000000010400788c */ /* 0x000fd2000bf05070 */
[----:B------:R-:W-:Y:S05]  /*0c20*/  BRA.U UP0, `(.L_x_2) ;  /* 0x0000000100e87547 */ /* 0x000fea000b800000 */
[----:B------:R-:W1:Y:S08]  /*0c30*/  LDC R0, c[0x0][0x398] ;  /* 0x0000e600ff007b82 */ /* 0x000e700000000800 */
[----:B--2---:R-:W2:Y:S08]  /*0c40*/  LDC.64 R6, c[0x0][0x388] ;  /* 0x0000e200ff067b82 */ /* 0x004eb00000000a00 */
[----:B------:R-:W3:Y:S08]  /*0c50*/  LDC.64 R4, c[0x0][0x380] ;  /* 0x0000e000ff047b82 */ /* 0x000ef00000000a00 */
[----:B------:R-:W4:Y:S01]  /*0c60*/  LDC.64 R2, c[0x0][0x390] ;  /* 0x0000e400ff027b82 */ /* 0x000f220000000a00 */
[----:B-1----:R-:W-:-:S02]  /*0c70*/  IMAD R13, R9, R0, -R0 ;  /* 0x00000000090d7224 */ /* 0x002fc400078e0a00 */
[----:B------:R-:W-:-:S03]  /*0c80*/  IMAD R11, R9, R0, UR5 ;  /* 0x00000005090b7e24 */ /* 0x000fc6000f8e0200 */
[----:B------:R-:W-:-:S04]  /*0c90*/  IADD3 R8, P0, PT, R13, UR5, RZ ;  /* 0x000000050d087c10 */ /* 0x000fc8000ff1e0ff */
[----:B------:R-:W-:Y:S02]  /*0ca0*/  LEA.HI.X.SX32 R9, R13, RZ, 0x1, P0 ;  /* 0x000000ff0d097211 */ /* 0x000fe400000f0eff */
[----:B--2---:R-:W-:-:S04]  /*0cb0*/  LEA R14, P0, R8, R6, 0x2 ;  /* 0x00000006080e7211 */ /* 0x004fc800078010ff */
[----:B------:R-:W-:Y:S01]  /*0cc0*/  LEA.HI.X R15, R8, R7, R9, 0x2, P0 ;  /* 0x00000007080f7211 */ /* 0x000fe200000f1409 */
[----:B---3--:R-:W-:Y:S01]  /*0cd0*/  IMAD.WIDE.U32 R4, R11, 0x4, R4 ;  /* 0x000000040b047825 */ /* 0x008fe200078e0004 */
[----:B------:R-:W1:Y:S04]  /*0ce0*/  LDC.64 R8, c[0x0][0x388] ;  /* 0x0000e200ff087b82 */ /* 0x000e680000000a00 */
[----:B0-----:R-:W2:Y:S04]  /*0cf0*/  LDG.E R10, desc[UR16][R4.64] ;  /* 0x00000010040a7981 */ /* 0x001ea8000c1e1900 */
[----:B----4-:R-:W2:Y:S04]  /*0d00*/  LDG.E R12, desc[UR16][R2.64] ;  /* 0x00000010020c7981 */ /* 0x010ea8000c1e1900 */
[----:B------:R-:W2:Y:S01]  /*0d10*/  LDG.E R15, desc[UR16][R14.64+-0x4] ;  /* 0xfffffc100e0f7981 */ /* 0x000ea2000c1e1900 */
[----:B------:R-:W-:Y:S01]  /*0d20*/  LEA R18, R0, R13, 0x1 ;  /* 0x0000000d00127211 */ /* 0x000fe200078e08ff */
[----:B--2---:R-:W-:Y:S01]  /*0d30*/  FFMA R17, R15, R12, R10 ;  /* 0x0000000c0f117223 */ /* 0x004fe2000000000a */
[----:B-1----:R-:W-:-:S04]  /*0d40*/  IMAD.WIDE R10, R11, 0x4, R8 ;  /* 0x000000040b0a7825 */ /* 0x002fc800078e0208 */
[----:B------:R0:W-:Y:S04]  /*0d50*/  STG.E desc[UR16][R4.64], R17 ;  /* 0x0000001104007986 */ /* 0x0001e8000c101910 */
[----:B------:R-:W2:Y:S04]  /*0d60*/  LDG.E R16, desc[UR16][R2.64+0xc] ;  /* 0x00000c1002107981 */ /* 0x000ea8000c1e1900 */
[----:B------:R-:W2:Y:S01]  /*0d70*/  LDG.E R12, desc[UR16][R10.64+-0x4] ;  /* 0xfffffc100a0c7981 */ /* 0x000ea2000c1e1900 */
[----:B------:R-:W-:-:S04]  /*0d80*/  IADD3 R19, P0, PT, R18, UR5, RZ ;  /* 0x0000000512137c10 */ /* 0x000fc8000ff1e0ff */
[----:B------:R-:W-:Y:S02]  /*0d90*/  LEA.HI.X.SX32 R18, R18, RZ, 0x1, P0 ;  /* 0x000000ff12127211 */ /* 0x000fe400000f0eff */
[----:B------:R-:W-:-:S04]  /*0da0*/  LEA R6, P0, R19, R6, 0x2 ;  /* 0x0000000613067211 */ /* 0x000fc800078010ff */
[----:B------:R-:W-:Y:S01]  /*0db0*/  LEA.HI.X R7, R19, R7, R18, 0x2, P0 ;  /* 0x0000000713077211 */ /* 0x000fe200000f1412 */
[----:B--2---:R-:W-:-:S05]  /*0dc0*/  FFMA R15, R12, R16, R17 ;  /* 0x000000100c0f7223 */ /* 0x004fca0000000011 */
[----:B------:R1:W-:Y:S04]  /*0dd0*/  STG.E desc[UR16][R4.64], R15 ;  /* 0x0000000f04007986 */ /* 0x0003e8000c101910 */
[----:B------:R-:W2:Y:S04]  /*0de0*/  LDG.E R6, desc[UR16][R6.64+-0x4] ;  /* 0xfffffc1006067981 */ /* 0x000ea8000c1e1900 */
[----:B------:R-:W2:Y:S01]  /*0df0*/  LDG.E R12, desc[UR16][R2.64+0x18] ;  /* 0x00001810020c7981 */ /* 0x000ea2000c1e1900 */
[----:B0-----:R-:W-:-:S05]  /*0e00*/  IADD3 R17, PT, PT, R13, UR5, RZ ;  /* 0x000000050d117c10 */ /* 0x001fca000fffe0ff */
[----:B------:R-:W-:-:S04]  /*0e10*/  IMAD.WIDE R8, R17, 0x4, R8 ;  /* 0x0000000411087825 */ /* 0x000fc800078e0208 */
[----:B--2---:R-:W-:-:S05]  /*0e20*/  FFMA R13, R6, R12, R15 ;  /* 0x0000000c060d7223 */ /* 0x004fca000000000f */
[----:B------:R0:W-:Y:S04]  /*0e30*/  STG.E desc[UR16][R4.64], R13 ;  /* 0x0000000d04007986 */ /* 0x0001e8000c101910 */
[----:B------:R-:W2:Y:S04]  /*0e40*/  LDG.E R12, desc[UR16][R8.64] ;  /* 0x00000010080c7981 */ /* 0x000ea8000c1e1900 */
[----:B------:R-:W2:Y:S02]  /*0e50*/  LDG.E R14, desc[UR16][R2.64+0x4] ;  /* 0x00000410020e7981 */ /* 0x000ea4000c1e1900 */
[----:B--2---:R-:W-:-:S05]  /*0e60*/  FFMA R17, R12, R14, R13 ;  /* 0x0000000e0c117223 */ /* 0x004fca000000000d */
[----:B------:R2:W-:Y:S04]  /*0e70*/  STG.E desc[UR16][R4.64], R17 ;  /* 0x0000001104007986 */ /* 0x0005e8000c101910 */
[----:B------:R-:W1:Y:S04]  /*0e80*/  LDG.E R12, desc[UR16][R10.64] ;  /* 0x000000100a0c7981 */ /* 0x000e68000c1e1900 */
[----:B------:R-:W1:Y:S02]  /*0e90*/  LDG.E R6, desc[UR16][R2.64+0x10] ;  /* 0x0000101002067981 */ /* 0x000e64000c1e1900 */
[----:B-1----:R-:W-:Y:S01]  /*0ea0*/  FFMA R15, R12, R6, R17 ;  /* 0x000000060c0f7223 */ /* 0x002fe20000000011 */
[----:B------:R-:W-:-:S04]  /*0eb0*/  IMAD.WIDE.U32 R6, R0, 0x4, R10 ;  /* 0x0000000400067825 */ /* 0x000fc800078e000a */
[----:B------:R1:W-:Y:S04]  /*0ec0*/  STG.E desc[UR16][R4.64], R15 ;  /* 0x0000000f04007986 */ /* 0x0003e8000c101910 */
[----:B------:R-:W0:Y:S04]  /*0ed0*/  LDG.E R12, desc[UR16][R2.64+0x1c] ;  /* 0x00001c10020c7981 */ /* 0x000e28000c1e1900 */
[----:B------:R-:W0:Y:S02]  /*0ee0*/  LDG.E R0, desc[UR16][R6.64] ;  /* 0x0000001006007981 */ /* 0x000e24000c1e1900 */
[----:B0-----:R-:W-:-:S05]  /*0ef0*/  FFMA R13, R0, R12, R15 ;  /* 0x0000000c000d7223 */ /* 0x001fca000000000f */
[----:B------:R0:W-:Y:S04]  /*0f00*/  STG.E desc[UR16][R4.64], R13 ;  /* 0x0000000d04007986 */ /* 0x0001e8000c101910 */
[----:B------:R-:W2:Y:S04]  /*0f10*/  LDG.E R8, desc[UR16][R8.64+0x4] ;  /* 0x0000041008087981 */ /* 0x000ea8000c1e1900 */
[----:B------:R-:W2:Y:S02]  /*0f20*/  LDG.E R0, desc[UR16][R2.64+0x8] ;  /* 0x0000081002007981 */ /* 0x000ea4000c1e1900 */
[----:B--2---:R-:W-:-:S05]  /*0f30*/  FFMA R17, R8, R0, R13 ;  /* 0x0000000008117223 */ /* 0x004fca000000000d */
[----:B------:R3:W-:Y:S04]  /*0f40*/  STG.E desc[UR16][R4.64], R17 ;  /* 0x0000001104007986 */ /* 0x0007e8000c101910 */
[----:B------:R-:W1:Y:S04]  /*0f50*/  LDG.E R10, desc[UR16][R10.64+0x4] ;  /* 0x000004100a0a7981 */ /* 0x000e68000c1e1900 */
[----:B------:R-:W1:Y:S02]  /*0f60*/  LDG.E R0, desc[UR16][R2.64+0x14] ;  /* 0x0000141002007981 */ /* 0x000e64000c1e1900 */
[----:B-1----:R-:W-:-:S05]  /*0f70*/  FFMA R15, R10, R0, R17 ;  /* 0x000000000a0f7223 */ /* 0x002fca0000000011 */
[----:B------:R3:W-:Y:S04]  /*0f80*/  STG.E desc[UR16][R4.64], R15 ;  /* 0x0000000f04007986 */ /* 0x0007e8000c101910 */
[----:B------:R-:W0:Y:S04]  /*0f90*/  LDG.E R6, desc[UR16][R6.64+0x4] ;  /* 0x0000041006067981 */ /* 0x000e28000c1e1900 */
[----:B------:R-:W0:Y:S02]  /*0fa0*/  LDG.E R0, desc[UR16][R2.64+0x20] ;  /* 0x0000201002007981 */ /* 0x000e24000c1e1900 */
[----:B0-----:R-:W-:-:S05]  /*0fb0*/  FFMA R13, R6, R0, R15 ;  /* 0x00000000060d7223 */ /* 0x001fca000000000f */
[----:B------:R3:W-:Y:S02]  /*0fc0*/  STG.E desc[UR16][R4.64], R13 ;  /* 0x0000000d04007986 */ /* 0x0007e4000c101910 */
.L_x_2:
[----:B------:R-:W1:Y:S02]  /*0fd0*/  LDCU UR4, c[0x0][0x398] ;  /* 0x00007300ff0477ac */ /* 0x000e640008000800 */
[----:B-1----:R-:W-:-:S04]  /*0fe0*/  UIADD3 UR4, UPT, UPT, UR4, -0x2, URZ ;  /* 0xfffffffe04047890 */ /* 0x002fc8000fffe0ff */
[----:B------:R-:W-:Y:S02]  /*0ff0*/  UISETP.NE.AND UP0, UPT, UR5, UR4, UPT ;  /* 0x000000040500728c */ /* 0x000fe4000bf05270 */
[----:B------:R-:W-:-:S07]  /*1000*/  UIADD3 UR5, UPT, UPT, UR5, 0x1, URZ ;  /* 0x0000000105057890 */ /* 0x000fce000fffe0ff */
[----:B------:R-:W-:Y:S05]  /*1010*/  BRA.U UP0, `(.L_x_3) ;  /* 0xfffffff100147547 */ /* 0x000fea000b83ffff */
[----:B0-----:R-:W-:Y:S05]  /*1020*/  EXIT ;  /* 0x000000000000794d */ /* 0x001fea0003800000 */
.L_x_4:
[----:B------:R-:W-:-:S00]  /*1030*/  BRA `(.L_x_4) ;  /* 0xfffffffc00fc7947 */ /* 0x000fc0000383ffff */
[----:B------:R-:W-:-:S00]  /*1040*/  NOP ;  /* 0x0000000000007918 */ /* 0x000fc00000000000 */
        /* <DEDUP_REMOVED lines=11> */
.L_x_5:


//--------------------- .nv.shared.reserved.0     --------------------------
	.section	.nv.shared.reserved.0,"aw",@nobits
	.weak		__nv_reservedSMEM_offset_0_alias
	.size		__nv_reservedSMEM_offset_0_alias, 0, 64
	.other		__nv_reservedSMEM_offset_0_alias,@"STO_CUDA_RESERVED_SHARED STV_DEFAULT"
__nv_reservedSMEM_offset_0_alias:
	.zero		0
	.zero		64


//--------------------- .nv.constant0._Z4convPfS_S_ii --------------------------
	.section	.nv.constant0._Z4convPfS_S_ii,"a",@progbits
	.sectionflags	@""
	.align	4
.nv.constant0._Z4convPfS_S_ii:
	.zero		928


//--------------------- SYMBOLS --------------------------

	.type		.nv.reservedSmem.offset0,@object
	.size		.nv.reservedSmem.offset0,0x4
